//
// Generated by NVIDIA NVVM Compiler
//
// Compiler Build ID: CL-36424714
// Cuda compilation tools, release 13.0, V13.0.88
// Based on NVVM 20.0.0
//

.version 9.0
.target sm_100
.address_size 64

	// .globl	_Z16transpose_kernelPfPhii

.visible .entry _Z16transpose_kernelPfPhii(
	.param .u64 .ptr .align 1 _Z16transpose_kernelPfPhii_param_0,
	.param .u64 .ptr .align 1 _Z16transpose_kernelPfPhii_param_1,
	.param .u32 _Z16transpose_kernelPfPhii_param_2,
	.param .u32 _Z16transpose_kernelPfPhii_param_3
)
{
	.reg .pred 	%p<6>;
	.reg .b16 	%rs<4>;
	.reg .b32 	%r<19>;
	.reg .b32 	%f<4>;
	.reg .b64 	%rd<12>;
	.reg .b64 	%fd<7>;

	ld.param.u64 	%rd1, [_Z16transpose_kernelPfPhii_param_0];
	ld.param.u64 	%rd2, [_Z16transpose_kernelPfPhii_param_1];
	ld.param.u32 	%r4, [_Z16transpose_kernelPfPhii_param_2];
	ld.param.u32 	%r6, [_Z16transpose_kernelPfPhii_param_3];
	mov.u32 	%r8, %ntid.x;
	mov.u32 	%r9, %ctaid.x;
	mov.u32 	%r10, %tid.x;
	mad.lo.s32 	%r11, %r8, %r9, %r10;
	mov.u32 	%r13, %ntid.y;
	mov.u32 	%r14, %ctaid.y;
	mov.u32 	%r15, %tid.y;
	mad.lo.s32 	%r16, %r13, %r14, %r15;
	mad.lo.s32 	%r1, %r6, %r11, %r16;
	mad.lo.s32 	%r2, %r4, %r16, %r11;
	setp.le.s32 	%p1, %r4, %r11;
	setp.le.s32 	%p2, %r6, %r16;
	or.pred  	%p3, %p1, %p2;
	mul.lo.s32 	%r3, %r6, %r4;
	setp.le.s32 	%p4, %r3, %r1;
	or.pred  	%p5, %p3, %p4;
	@%p5 bra 	$L__BB0_2;
	mul.lo.s32 	%r18, %r2, 3;
	cvta.to.global.u64 	%rd3, %rd2;
	cvta.to.global.u64 	%rd4, %rd1;
	cvt.s64.s32 	%rd5, %r18;
	add.s64 	%rd6, %rd3, %rd5;
	ld.global.u8 	%rs1, [%rd6];
	cvt.rn.f64.u16 	%fd1, %rs1;
	add.f64 	%fd2, %fd1, 0dC059BEB9F559B3D0;
	cvt.rn.f32.f64 	%f1, %fd2;
	mul.wide.s32 	%rd7, %r1, 4;
	add.s64 	%rd8, %rd4, %rd7;
	st.global.f32 	[%rd8], %f1;
	ld.global.u8 	%rs2, [%rd6+1];
	cvt.rn.f64.u16 	%fd3, %rs2;
	add.f64 	%fd4, %fd3, 0dC05CFC9374BC6A7F;
	cvt.rn.f32.f64 	%f2, %fd4;
	mul.wide.s32 	%rd9, %r3, 4;
	add.s64 	%rd10, %rd8, %rd9;
	st.global.f32 	[%rd10], %f2;
	ld.global.u8 	%rs3, [%rd6+2];
	cvt.rn.f64.u16 	%fd5, %rs3;
	add.f64 	%fd6, %fd5, 0dC05EB163886594AF;
	cvt.rn.f32.f64 	%f3, %fd6;
	add.s64 	%rd11, %rd10, %rd9;
	st.global.f32 	[%rd11], %f3;
$L__BB0_2:
	ret;

}


// ===== COMPILED SASS (sm_100) =====

	.target	sm_100

	.elftype	@"ET_EXEC"


//--------------------- .note.nv.tkinfo           --------------------------
	.section	.note.nv.tkinfo,"",@"SHT_NOTE"
	.sectionflags	@"SHF_NOTE_NV_TKINFO"
	.tkinfo
        /*0018*/ 	.word	0x00000002
        /*0030*/ 	.string	""
        /*0030*/ 	.string	"ptxas"
        /*0030*/ 	.string	"Cuda compilation tools, release 13.0, V13.0.88"
        /*0030*/ 	.string	"Build cuda_13.0.r13.0/compiler.36424714_0"
        /*0030*/ 	.string	"-arch sm_100 -m 64 "



//--------------------- .note.nv.cuinfo           --------------------------
	.section	.note.nv.cuinfo,"",@"SHT_NOTE"
	.sectionflags	@"SHF_NOTE_NV_CUINFO"
        /*0018*/ 	.short	0x0002
        /*001a*/ 	.short	0x0064
        /*001c*/ 	.short	0x0082
	.zero		2


//--------------------- .nv.info                  --------------------------
	.section	.nv.info,"",@"SHT_CUDA_INFO"
	.align	4


	//----- nvinfo : EIATTR_REGCOUNT
	.align		4
        /*0000*/ 	.byte	0x04, 0x2f
        /*0002*/ 	.short	(.L_1 - .L_0)
	.align		4
.L_0:
        /*0004*/ 	.word	index@(_Z16transpose_kernelPfPhii)
        /*0008*/ 	.word	0x00000011


	//----- nvinfo : EIATTR_FRAME_SIZE
	.align		4
.L_1:
        /*000c*/ 	.byte	0x04, 0x11
        /*000e*/ 	.short	(.L_3 - .L_2)
	.align		4
.L_2:
        /*0010*/ 	.word	index@(_Z16transpose_kernelPfPhii)
        /*0014*/ 	.word	0x00000000


	//----- nvinfo : EIATTR_MIN_STACK_SIZE
	.align		4
.L_3:
        /*0018*/ 	.byte	0x04, 0x12
        /*001a*/ 	.short	(.L_5 - .L_4)
	.align		4
.L_4:
        /*001c*/ 	.word	index@(_Z16transpose_kernelPfPhii)
        /*0020*/ 	.word	0x00000000
.L_5:


//--------------------- .nv.compat                --------------------------
	.section	.nv.compat,"",@"SHT_CUDA_COMPAT_INFO"
	.align	4
        /*0000*/ 	.byte	0x02, 0x09, 0x00, 0x00, 0x02, 0x02, 0x01, 0x00, 0x02, 0x05, 0x05, 0x00, 0x03, 0x07, 0x01, 0x01
        /*0010*/ 	.byte	0x02, 0x03, 0x00, 0x00, 0x02, 0x06, 0x01, 0x00, 0x04, 0x0b, 0x08, 0x00, 0x01, 0x00, 0x00, 0x00
        /*0020*/ 	.byte	0x00, 0x00, 0x00, 0x00


//--------------------- .nv.info._Z16transpose_kernelPfPhii --------------------------
	.section	.nv.info._Z16transpose_kernelPfPhii,"",@"SHT_CUDA_INFO"
	.sectionflags	@""
	.align	4


	//----- nvinfo : EIATTR_CUDA_API_VERSION
	.align		4
        /*0000*/ 	.byte	0x04, 0x37
        /*0002*/ 	.short	(.L_7 - .L_6)
.L_6:
        /*0004*/ 	.word	0x00000082


	//----- nvinfo : EIATTR_KPARAM_INFO
	.align		4
.L_7:
        /*0008*/ 	.byte	0x04, 0x17
        /*000a*/ 	.short	(.L_9 - .L_8)
.L_8:
        /*000c*/ 	.word	0x00000000
        /*0010*/ 	.short	0x0003
        /*0012*/ 	.short	0x0014
        /*0014*/ 	.byte	0x00, 0xf0, 0x11, 0x00


	//----- nvinfo : EIATTR_KPARAM_INFO
	.align		4
.L_9:
        /*0018*/ 	.byte	0x04, 0x17
        /*001a*/ 	.short	(.L_11 - .L_10)
.L_10:
        /*001c*/ 	.word	0x00000000
        /*0020*/ 	.short	0x0002
        /*0022*/ 	.short	0x0010
        /*0024*/ 	.byte	0x00, 0xf0, 0x11, 0x00


	//----- nvinfo : EIATTR_KPARAM_INFO
	.align		4
.L_11:
        /*0028*/ 	.byte	0x04, 0x17
        /*002a*/ 	.short	(.L_13 - .L_12)
.L_12:
        /*002c*/ 	.word	0x00000000
        /*0030*/ 	.short	0x0001
        /*0032*/ 	.short	0x0008
        /*0034*/ 	.byte	0x00, 0xf5, 0x21, 0x00


	//----- nvinfo : EIATTR_KPARAM_INFO
	.align		4
.L_13:
        /*0038*/ 	.byte	0x04, 0x17
        /*003a*/ 	.short	(.L_15 - .L_14)
.L_14:
        /*003c*/ 	.word	0x00000000
        /*0040*/ 	.short	0x0000
        /*0042*/ 	.short	0x0000
        /*0044*/ 	.byte	0x00, 0xf5, 0x21, 0x00


	//----- nvinfo : EIATTR_SPARSE_MMA_MASK
	.align		4
.L_15:
        /*0048*/ 	.byte	0x03, 0x50
        /*004a*/ 	.short	0x0000


	//----- nvinfo : EIATTR_MAXREG_COUNT
	.align		4
        /*004c*/ 	.byte	0x03, 0x1b
        /*004e*/ 	.short	0x00ff


	//----- nvinfo : EIATTR_MERCURY_ISA_VERSION
	.align		4
        /*0050*/ 	.byte	0x03, 0x5f
        /*0052*/ 	.short	0x0101


	//----- nvinfo : EIATTR_VRC_CTA_INIT_COUNT
	.align		4
        /*0054*/ 	.byte	0x02, 0x4a
	.zero		1
	.zero		1


	//----- nvinfo : EIATTR_EXIT_INSTR_OFFSETS
	.align		4
        /*0058*/ 	.byte	0x04, 0x1c
        /*005a*/ 	.short	(.L_17 - .L_16)


	//   ....[0]....
.L_16:
        /*005c*/ 	.word	0x000000f0


	//   ....[1]....
        /*0060*/ 	.word	0x000002f0


	//----- nvinfo : EIATTR_CBANK_PARAM_SIZE
	.align		4
.L_17:
        /*0064*/ 	.byte	0x03, 0x19
        /*0066*/ 	.short	0x0018


	//----- nvinfo : EIATTR_PARAM_CBANK
	.align		4
        /*0068*/ 	.byte	0x04, 0x0a
        /*006a*/ 	.short	(.L_19 - .L_18)
	.align		4
.L_18:
        /*006c*/ 	.word	index@(.nv.constant0._Z16transpose_kernelPfPhii)
        /*0070*/ 	.short	0x0380
        /*0072*/ 	.short	0x0018


	//----- nvinfo : EIATTR_SW_WAR
	.align		4
.L_19:
        /*0074*/ 	.byte	0x04, 0x36
        /*0076*/ 	.short	(.L_21 - .L_20)
.L_20:
        /*0078*/ 	.word	0x00000008
.L_21:


//--------------------- .nv.callgraph             --------------------------
	.section	.nv.callgraph,"",@"SHT_CUDA_CALLGRAPH"
	.align	4
	.sectionentsize	8
	.align		4
        /*0000*/ 	.word	0x00000000
	.align		4
        /*0004*/ 	.word	0xffffffff
	.align		4
        /*0008*/ 	.word	0x00000000
	.align		4
        /*000c*/ 	.word	0xfffffffe
	.align		4
        /*0010*/ 	.word	0x00000000
	.align		4
        /*0014*/ 	.word	0xfffffffd
	.align		4
        /*0018*/ 	.word	0x00000000
	.align		4
        /*001c*/ 	.word	0xfffffffc


//--------------------- .text._Z16transpose_kernelPfPhii --------------------------
	.section	.text._Z16transpose_kernelPfPhii,"ax",@progbits
	.align	128
        .global         _Z16transpose_kernelPfPhii
        .type           _Z16transpose_kernelPfPhii,@function
        .size           _Z16transpose_kernelPfPhii,(.L_x_1 - _Z16transpose_kernelPfPhii)
        .other          _Z16transpose_kernelPfPhii,@"STO_CUDA_ENTRY STV_DEFAULT"
_Z16transpose_kernelPfPhii:
.text._Z16transpose_kernelPfPhii:
[----:B------:R-:W-:Y:S01]  /*0000*/  LDC R1, c[0x0][0x37c] ;  /* 0x0000df00ff017b82 */ /* 0x000fe20000000800 */
[----:B------:R-:W0:Y:S01]  /*0010*/  S2R R2, SR_CTAID.Y ;  /* 0x0000000000027919 */ /* 0x000e220000002600 */
[----:B------:R-:W1:Y:S06]  /*0020*/  LDCU UR4, c[0x0][0x360] ;  /* 0x00006c00ff0477ac */ /* 0x000e6c0008000800 */
[----:B------:R-:W2:Y:S01]  /*0030*/  LDC.64 R8, c[0x0][0x390] ;  /* 0x0000e400ff087b82 */ /* 0x000ea20000000a00 */
[----:B------:R-:W0:Y:S01]  /*0040*/  S2R R5, SR_TID.Y ;  /* 0x0000000000057919 */ /* 0x000e220000002200 */
[----:B------:R-:W0:Y:S01]  /*0050*/  LDCU UR5, c[0x0][0x364] ;  /* 0x00006c80ff0577ac */ /* 0x000e220008000800 */
[----:B------:R-:W1:Y:S01]  /*0060*/  S2R R3, SR_CTAID.X ;  /* 0x0000000000037919 */ /* 0x000e620000002500 */
[----:B------:R-:W1:Y:S01]  /*0070*/  S2R R0, SR_TID.X ;  /* 0x0000000000007919 */ /* 0x000e620000002100 */
[----:B0-----:R-:W-:-:S05]  /*0080*/  IMAD R2, R2, UR5, R5 ;  /* 0x0000000502027c24 */ /* 0x001fca000f8e0205 */
[-C--:B--2---:R-:W-:Y:S01]  /*0090*/  ISETP.GE.AND P0, PT, R2, R9.reuse, PT ;  /* 0x000000090200720c */ /* 0x084fe20003f06270 */
[----:B-1----:R-:W-:Y:S02]  /*00a0*/  IMAD R3, R3, UR4, R0 ;  /* 0x0000000403037c24 */ /* 0x002fe4000f8e0200 */
[-C--:B------:R-:W-:Y:S02]  /*00b0*/  IMAD R0, R9, R8.reuse, RZ ;  /* 0x0000000809007224 */ /* 0x080fe400078e02ff */
[C---:B------:R-:W-:Y:S01]  /*00c0*/  IMAD R9, R3.reuse, R9, R2 ;  /* 0x0000000903097224 */ /* 0x040fe200078e0202 */
[----:B------:R-:W-:-:S04]  /*00d0*/  ISETP.GE.OR P0, PT, R3, R8, P0 ;  /* 0x000000080300720c */ /* 0x000fc80000706670 */
[----:B------:R-:W-:-:S13]  /*00e0*/  ISETP.LE.OR P0, PT, R0, R9, P0 ;  /* 0x000000090000720c */ /* 0x000fda0000703670 */
[----:B------:R-:W-:Y:S05]  /*00f0*/  @P0 EXIT ;  /* 0x000000000000094d */ /* 0x000fea0003800000 */
[----:B------:R-:W0:Y:S01]  /*0100*/  LDCU.64 UR6, c[0x0][0x388] ;  /* 0x00007100ff0677ac */ /* 0x000e220008000a00 */
[----:B------:R-:W-:Y:S01]  /*0110*/  IMAD R2, R2, R8, R3 ;  /* 0x0000000802027224 */ /* 0x000fe200078e0203 */
[----:B------:R-:W1:Y:S01]  /*0120*/  LDC.64 R6, c[0x0][0x380] ;  /* 0x0000e000ff067b82 */ /* 0x000e620000000a00 */
[----:B------:R-:W2:Y:S03]  /*0130*/  LDCU.64 UR4, c[0x0][0x358] ;  /* 0x00006b00ff0477ac */ /* 0x000ea60008000a00 */
[----:B------:R-:W-:-:S04]  /*0140*/  LEA R3, R2, R2, 0x1 ;  /* 0x0000000202037211 */ /* 0x000fc800078e08ff */
[----:B0-----:R-:W-:-:S04]  /*0150*/  IADD3 R2, P0, PT, R3, UR6, RZ ;  /* 0x0000000603027c10 */ /* 0x001fc8000ff1e0ff */
[----:B------:R-:W-:-:S05]  /*0160*/  LEA.HI.X.SX32 R3, R3, UR7, 0x1, P0 ;  /* 0x0000000703037c11 */ /* 0x000fca00080f0eff */
[----:B--2---:R-:W2:Y:S01]  /*0170*/  LDG.E.U8 R10, desc[UR4][R2.64] ;  /* 0x00000004020a7981 */ /* 0x004ea2000c1e1100 */
[----:B------:R-:W-:Y:S01]  /*0180*/  UMOV UR6, 0xf559b3d0 ;  /* 0xf559b3d000067882 */ /* 0x000fe20000000000 */
[----:B------:R-:W-:Y:S01]  /*0190*/  UMOV UR7, 0x4059beb9 ;  /* 0x4059beb900077882 */ /* 0x000fe20000000000 */
[----:B-1----:R-:W-:Y:S01]  /*01a0*/  IMAD.WIDE R6, R9, 0x4, R6 ;  /* 0x0000000409067825 */ /* 0x002fe200078e0206 */
[----:B--2---:R-:W0:Y:S02]  /*01b0*/  I2F.F64.U16 R4, R10 ;  /* 0x0000000a00047312 */ /* 0x004e240000101800 */
[----:B0-----:R-:W-:-:S06]  /*01c0*/  DADD R4, R4, -UR6 ;  /* 0x8000000604047e29 */ /* 0x001fcc0008000000 */
[----:B------:R-:W0:Y:S02]  /*01d0*/  F2F.F32.F64 R13, R4 ;  /* 0x00000004000d7310 */ /* 0x000e240000301000 */
[----:B0-----:R0:W-:Y:S04]  /*01e0*/  STG.E desc[UR4][R6.64], R13 ;  /* 0x0000000d06007986 */ /* 0x0011e8000c101904 */
[----:B------:R-:W2:Y:S01]  /*01f0*/  LDG.E.U8 R12, desc[UR4][R2.64+0x1] ;  /* 0x00000104020c7981 */ /* 0x000ea2000c1e1100 */
[----:B------:R-:W-:Y:S01]  /*0200*/  UMOV UR6, 0x74bc6a7f ;  /* 0x74bc6a7f00067882 */ /* 0x000fe20000000000 */
[----:B------:R-:W-:Y:S01]  /*0210*/  UMOV UR7, 0x405cfc93 ;  /* 0x405cfc9300077882 */ /* 0x000fe20000000000 */
[----:B------:R-:W-:Y:S01]  /*0220*/  IMAD.WIDE R10, R0, 0x4, R6 ;  /* 0x00000004000a7825 */ /* 0x000fe200078e0206 */
[----:B--2---:R-:W1:Y:S02]  /*0230*/  I2F.F64.U16 R8, R12 ;  /* 0x0000000c00087312 */ /* 0x004e640000101800 */
[----:B-1----:R-:W-:-:S10]  /*0240*/  DADD R8, R8, -UR6 ;  /* 0x8000000608087e29 */ /* 0x002fd40008000000 */
[----:B------:R-:W1:Y:S02]  /*0250*/  F2F.F32.F64 R9, R8 ;  /* 0x0000000800097310 */ /* 0x000e640000301000 */
[----:B-1----:R-:W-:Y:S04]  /*0260*/  STG.E desc[UR4][R10.64], R9 ;  /* 0x000000090a007986 */ /* 0x002fe8000c101904 */
[----:B------:R-:W2:Y:S01]  /*0270*/  LDG.E.U8 R14, desc[UR4][R2.64+0x2] ;  /* 0x00000204020e7981 */ /* 0x000ea2000c1e1100 */
[----:B------:R-:W-:Y:S01]  /*0280*/  UMOV UR6, 0x886594af ;  /* 0x886594af00067882 */ /* 0x000fe20000000000 */
[----:B------:R-:W-:Y:S01]  /*0290*/  UMOV UR7, 0x405eb163 ;  /* 0x405eb16300077882 */ /* 0x000fe20000000000 */
[----:B0-----:R-:W-:Y:S01]  /*02a0*/  IMAD.WIDE R6, R0, 0x4, R10 ;  /* 0x0000000400067825 */ /* 0x001fe200078e020a */
[----:B--2---:R-:W0:Y:S02]  /*02b0*/  I2F.F64.U16 R4, R14 ;  /* 0x0000000e00047312 */ /* 0x004e240000101800 */
[----:B0-----:R-:W-:-:S10]  /*02c0*/  DADD R4, R4, -UR6 ;  /* 0x8000000604047e29 */ /* 0x001fd40008000000 */
[----:B------:R-:W0:Y:S02]  /*02d0*/  F2F.F32.F64 R5, R4 ;  /* 0x0000000400057310 */ /* 0x000e240000301000 */
[----:B0-----:R-:W-:Y:S01]  /*02e0*/  STG.E desc[UR4][R6.64], R5 ;  /* 0x0000000506007986 */ /* 0x001fe2000c101904 */
[----:B------:R-:W-:Y:S05]  /*02f0*/  EXIT ;  /* 0x000000000000794d */ /* 0x000fea0003800000 */
.L_x_0:
[----:B------:R-:W-:-:S00]  /*0300*/  BRA `(.L_x_0) ;  /* 0xfffffffc00fc7947 */ /* 0x000fc0000383ffff */
[----:B------:R-:W-:-:S00]  /*0310*/  NOP ;  /* 0x0000000000007918 */ /* 0x000fc00000000000 */
        /* <DEDUP_REMOVED lines=14> */
.L_x_1:


//--------------------- .nv.shared.reserved.0     --------------------------
	.section	.nv.shared.reserved.0,"aw",@nobits
	.weak		__nv_reservedSMEM_offset_0_alias
	.size		__nv_reservedSMEM_offset_0_alias, 0, 64
	.other		__nv_reservedSMEM_offset_0_alias,@"STO_CUDA_RESERVED_SHARED STV_DEFAULT"
__nv_reservedSMEM_offset_0_alias:
	.zero		0
	.zero		64


//--------------------- .nv.constant0._Z16transpose_kernelPfPhii --------------------------
	.section	.nv.constant0._Z16transpose_kernelPfPhii,"a",@progbits
	.sectionflags	@""
	.align	4
.nv.constant0._Z16transpose_kernelPfPhii:
	.zero		920


//--------------------- SYMBOLS --------------------------

	.type		.nv.reservedSmem.offset0,@object
	.size		.nv.reservedSmem.offset0,0x4
